	.headerflags	@"EF_CUDA_TEXMODE_UNIFIED EF_CUDA_64BIT_ADDRESS EF_CUDA_ACCELERATORS EF_CUDA_SM90 EF_CUDA_VIRTUAL_SM(EF_CUDA_SM90)"
	.elftype	@"ET_EXEC"


//--------------------- .nv.info                  --------------------------
	.section	.nv.info,"",@"SHT_CUDA_INFO"
	.align	4


	//----- nvinfo : EIATTR_REGCOUNT
	.align		4
        /*0000*/ 	.byte	0x04, 0x2f
        /*0002*/ 	.short	(.L_3 - .L_2)
	.align		4
.L_2:
        /*0004*/ 	.word	index@(triton_poi_fused__native_batch_norm_legit_no_training_add_convolution_native_batch_norm_backward_relu_18)
        /*0008*/ 	.word	0x0000001c


	//----- nvinfo : EIATTR_MIN_STACK_SIZE
	.align		4
.L_3:
        /*000c*/ 	.byte	0x04, 0x12
        /*000e*/ 	.short	(.L_5 - .L_4)
	.align		4
.L_4:
        /*0010*/ 	.word	index@(triton_poi_fused__native_batch_norm_legit_no_training_add_convolution_native_batch_norm_backward_relu_18)
        /*0014*/ 	.word	0x00000000


	//----- nvinfo : EIATTR_FRAME_SIZE
	.align		4
.L_5:
        /*0018*/ 	.byte	0x04, 0x11
        /*001a*/ 	.short	(.L_7 - .L_6)
	.align		4
.L_6:
        /*001c*/ 	.word	index@(triton_poi_fused__native_batch_norm_legit_no_training_add_convolution_native_batch_norm_backward_relu_18)
        /*0020*/ 	.word	0x00000000


	//----- nvinfo : EIATTR_MIN_STACK_SIZE
	.align		4
.L_7:
        /*0024*/ 	.byte	0x04, 0x12
        /*0026*/ 	.short	(.L_9 - .L_8)
	.align		4
.L_8:
        /*0028*/ 	.word	index@(triton_poi_fused__native_batch_norm_legit_no_training_add_convolution_native_batch_norm_backward_relu_18)
        /*002c*/ 	.word	0x00000000
.L_9:


//--------------------- .nv.info.triton_poi_fused__native_batch_norm_legit_no_training_add_convolution_native_batch_norm_backward_relu_18 --------------------------
	.section	.nv.info.triton_poi_fused__native_batch_norm_legit_no_training_add_convolution_native_batch_norm_backward_relu_18,"",@"SHT_CUDA_INFO"
	.sectionflags	@""
	.align	4


	//----- nvinfo : EIATTR_CUDA_API_VERSION
	.align		4
        /*0000*/ 	.byte	0x04, 0x37
        /*0002*/ 	.short	(.L_11 - .L_10)
.L_10:
        /*0004*/ 	.word	0x0000007c


	//----- nvinfo : EIATTR_KPARAM_INFO
	.align		4
.L_11:
        /*0008*/ 	.byte	0x04, 0x17
        /*000a*/ 	.short	(.L_13 - .L_12)
.L_12:
        /*000c*/ 	.word	0x00000000
        /*0010*/ 	.short	0x000b
        /*0012*/ 	.short	0x0058
        /*0014*/ 	.byte	0x00, 0xf0, 0x11, 0x00


	//----- nvinfo : EIATTR_KPARAM_INFO
	.align		4
.L_13:
        /*0018*/ 	.byte	0x04, 0x17
        /*001a*/ 	.short	(.L_15 - .L_14)
.L_14:
        /*001c*/ 	.word	0x00000000
        /*0020*/ 	.short	0x000a
        /*0022*/ 	.short	0x0050
        /*0024*/ 	.byte	0x00, 0xf4, 0x21, 0x00


	//----- nvinfo : EIATTR_KPARAM_INFO
	.align		4
.L_15:
        /*0028*/ 	.byte	0x04, 0x17
        /*002a*/ 	.short	(.L_17 - .L_16)
.L_16:
        /*002c*/ 	.word	0x00000000
        /*0030*/ 	.short	0x0009
        /*0032*/ 	.short	0x0048
        /*0034*/ 	.byte	0x00, 0xf4, 0x21, 0x00


	//----- nvinfo : EIATTR_KPARAM_INFO
	.align		4
.L_17:
        /*0038*/ 	.byte	0x04, 0x17
        /*003a*/ 	.short	(.L_19 - .L_18)
.L_18:
        /*003c*/ 	.word	0x00000000
        /*0040*/ 	.short	0x0008
        /*0042*/ 	.short	0x0040
        /*0044*/ 	.byte	0x00, 0xf4, 0x21, 0x00


	//----- nvinfo : EIATTR_KPARAM_INFO
	.align		4
.L_19:
        /*0048*/ 	.byte	0x04, 0x17
        /*004a*/ 	.short	(.L_21 - .L_20)
.L_20:
        /*004c*/ 	.word	0x00000000
        /*0050*/ 	.short	0x0007
        /*0052*/ 	.short	0x0038
        /*0054*/ 	.byte	0x00, 0xf4, 0x21, 0x00


	//----- nvinfo : EIATTR_KPARAM_INFO
	.align		4
.L_21:
        /*0058*/ 	.byte	0x04, 0x17
        /*005a*/ 	.short	(.L_23 - .L_22)
.L_22:
        /*005c*/ 	.word	0x00000000
        /*0060*/ 	.short	0x0006
        /*0062*/ 	.short	0x0030
        /*0064*/ 	.byte	0x00, 0xf4, 0x21, 0x00


	//----- nvinfo : EIATTR_KPARAM_INFO
	.align		4
.L_23:
        /*0068*/ 	.byte	0x04, 0x17
        /*006a*/ 	.short	(.L_25 - .L_24)
.L_24:
        /*006c*/ 	.word	0x00000000
        /*0070*/ 	.short	0x0005
        /*0072*/ 	.short	0x0028
        /*0074*/ 	.byte	0x00, 0xf4, 0x21, 0x00


	//----- nvinfo : EIATTR_KPARAM_INFO
	.align		4
.L_25:
        /*0078*/ 	.byte	0x04, 0x17
        /*007a*/ 	.short	(.L_27 - .L_26)
.L_26:
        /*007c*/ 	.word	0x00000000
        /*0080*/ 	.short	0x0004
        /*0082*/ 	.short	0x0020
        /*0084*/ 	.byte	0x00, 0xf4, 0x21, 0x00


	//----- nvinfo : EIATTR_KPARAM_INFO
	.align		4
.L_27:
        /*0088*/ 	.byte	0x04, 0x17
        /*008a*/ 	.short	(.L_29 - .L_28)
.L_28:
        /*008c*/ 	.word	0x00000000
        /*0090*/ 	.short	0x0003
        /*0092*/ 	.short	0x0018
        /*0094*/ 	.byte	0x00, 0xf4, 0x21, 0x00


	//----- nvinfo : EIATTR_KPARAM_INFO
	.align		4
.L_29:
        /*0098*/ 	.byte	0x04, 0x17
        /*009a*/ 	.short	(.L_31 - .L_30)
.L_30:
        /*009c*/ 	.word	0x00000000
        /*00a0*/ 	.short	0x0002
        /*00a2*/ 	.short	0x0010
        /*00a4*/ 	.byte	0x00, 0xf4, 0x21, 0x00


	//----- nvinfo : EIATTR_KPARAM_INFO
	.align		4
.L_31:
        /*00a8*/ 	.byte	0x04, 0x17
        /*00aa*/ 	.short	(.L_33 - .L_32)
.L_32:
        /*00ac*/ 	.word	0x00000000
        /*00b0*/ 	.short	0x0001
        /*00b2*/ 	.short	0x0008
        /*00b4*/ 	.byte	0x00, 0xf4, 0x21, 0x00


	//----- nvinfo : EIATTR_KPARAM_INFO
	.align		4
.L_33:
        /*00b8*/ 	.byte	0x04, 0x17
        /*00ba*/ 	.short	(.L_35 - .L_34)
.L_34:
        /*00bc*/ 	.word	0x00000000
        /*00c0*/ 	.short	0x0000
        /*00c2*/ 	.short	0x0000
        /*00c4*/ 	.byte	0x00, 0xf4, 0x21, 0x00


	//----- nvinfo : EIATTR_SPARSE_MMA_MASK
	.align		4
.L_35:
        /*00c8*/ 	.byte	0x03, 0x50
        /*00ca*/ 	.short	0x0000


	//----- nvinfo : EIATTR_MAXREG_COUNT
	.align		4
        /*00cc*/ 	.byte	0x03, 0x1b
        /*00ce*/ 	.short	0x00ff


	//----- nvinfo : EIATTR_EXIT_INSTR_OFFSETS
	.align		4
        /*00d0*/ 	.byte	0x04, 0x1c
        /*00d2*/ 	.short	(.L_37 - .L_36)


	//   ....[0]....
.L_36:
        /*00d4*/ 	.word	0x00000470


	//   ....[1]....
        /*00d8*/ 	.word	0x00000490


	//----- nvinfo : EIATTR_REQNTID
	.align		4
.L_37:
        /*00dc*/ 	.byte	0x04, 0x10
        /*00de*/ 	.short	(.L_39 - .L_38)
.L_38:
        /*00e0*/ 	.word	0x00000080
        /*00e4*/ 	.word	0x00000001
        /*00e8*/ 	.word	0x00000001


	//----- nvinfo : EIATTR_CBANK_PARAM_SIZE
	.align		4
.L_39:
        /*00ec*/ 	.byte	0x03, 0x19
        /*00ee*/ 	.short	0x005c


	//----- nvinfo : EIATTR_PARAM_CBANK
	.align		4
        /*00f0*/ 	.byte	0x04, 0x0a
        /*00f2*/ 	.short	(.L_41 - .L_40)
	.align		4
.L_40:
        /*00f4*/ 	.word	index@(.nv.constant0.triton_poi_fused__native_batch_norm_legit_no_training_add_convolution_native_batch_norm_backward_relu_18)
        /*00f8*/ 	.short	0x0210
        /*00fa*/ 	.short	0x005c


	//----- nvinfo : EIATTR_SW_WAR
	.align		4
.L_41:
        /*00fc*/ 	.byte	0x04, 0x36
        /*00fe*/ 	.short	(.L_43 - .L_42)
.L_42:
        /*0100*/ 	.word	0x00000008
.L_43:


//--------------------- .nv.callgraph             --------------------------
	.section	.nv.callgraph,"",@"SHT_CUDA_CALLGRAPH"
	.align	4
	.sectionentsize	8
	.align		4
        /*0000*/ 	.word	0x00000000
	.align		4
        /*0004*/ 	.word	0xffffffff
	.align		4
        /*0008*/ 	.word	0x00000000
	.align		4
        /*000c*/ 	.word	0xfffffffe
	.align		4
        /*0010*/ 	.word	0x00000000
	.align		4
        /*0014*/ 	.word	0xfffffffd
	.align		4
        /*0018*/ 	.word	0x00000000
	.align		4
        /*001c*/ 	.word	0xfffffffc


//--------------------- .nv.constant4             --------------------------
	.section	.nv.constant4,"a",@progbits
	.align	8
	.align		8
.nv.constant4:
        /*0000*/ 	.dword	_$_str
	.align		8
        /*0008*/ 	.dword	_$_str_$_2


//--------------------- .text.triton_poi_fused__native_batch_norm_legit_no_training_add_convolution_native_batch_norm_backward_relu_18 --------------------------
	.section	.text.triton_poi_fused__native_batch_norm_legit_no_training_add_convolution_native_batch_norm_backward_relu_18,"ax",@progbits
	.align	128
        .global         triton_poi_fused__native_batch_norm_legit_no_training_add_convolution_native_batch_norm_backward_relu_18
        .type           triton_poi_fused__native_batch_norm_legit_no_training_add_convolution_native_batch_norm_backward_relu_18,@function
        .size           triton_poi_fused__native_batch_norm_legit_no_training_add_convolution_native_batch_norm_backward_relu_18,(.L_x_1 - triton_poi_fused__native_batch_norm_legit_no_training_add_convolution_native_batch_norm_backward_relu_18)
        .other          triton_poi_fused__native_batch_norm_legit_no_training_add_convolution_native_batch_norm_backward_relu_18,@"STO_CUDA_ENTRY STV_DEFAULT"
triton_poi_fused__native_batch_norm_legit_no_training_add_convolution_native_batch_norm_backward_relu_18:
.text.triton_poi_fused__native_batch_norm_legit_no_training_add_convolution_native_batch_norm_backward_relu_18:
[----:B------:R-:W0:Y:S01]  /*0000*/  LDC R1, c[0x0][0x28] ;  /* 0x00000a00ff017b82 */ /* 0x000e220000000800 */
[----:B------:R-:W1:Y:S07]  /*0010*/  S2R R15, SR_TID.X ;  /* 0x00000000000f7919 */ /* 0x000e6e0000002100 */
[----:B------:R-:W2:Y:S01]  /*0020*/  LDC.64 R4, c[0x0][0x240] ;  /* 0x00009000ff047b82 */ /* 0x000ea20000000a00 */
[----:B------:R-:W-:Y:S01]  /*0030*/  CS2R R18, SRZ ;  /* 0x0000000000127805 */ /* 0x000fe2000001ff00 */
[----:B------:R-:W-:Y:S01]  /*0040*/  ULDC.64 UR4, c[0x0][0x208] ;  /* 0x0000820000047ab9 */ /* 0x000fe20000000a00 */
[----:B------:R-:W3:Y:S05]  /*0050*/  S2R R0, SR_CTAID.X ;  /* 0x0000000000007919 */ /* 0x000eea0000002500 */
[----:B------:R-:W4:Y:S08]  /*0060*/  LDC.64 R22, c[0x0][0x220] ;  /* 0x00008800ff167b82 */ /* 0x000f300000000a00 */
[----:B------:R-:W5:Y:S08]  /*0070*/  LDC.64 R24, c[0x0][0x228] ;  /* 0x00008a00ff187b82 */ /* 0x000f700000000a00 */
[----:B------:R-:W5:Y:S01]  /*0080*/  LDC.64 R8, c[0x0][0x230] ;  /* 0x00008c00ff087b82 */ /* 0x000f620000000a00 */
[----:B-1----:R-:W-:-:S07]  /*0090*/  LOP3.LUT R15, R15, 0x7f, RZ, 0xc0, !PT ;  /* 0x0000007f0f0f7812 */ /* 0x002fce00078ec0ff */
[----:B------:R-:W1:Y:S01]  /*00a0*/  LDC.64 R12, c[0x0][0x218] ;  /* 0x00008600ff0c7b82 */ /* 0x000e620000000a00 */
[----:B---3--:R-:W-:Y:S02]  /*00b0*/  SHF.R.S32.HI R2, RZ, 0x18, R0 ;  /* 0x00000018ff027819 */ /* 0x008fe40000011400 */
[----:B------:R-:W-:Y:S02]  /*00c0*/  LEA R15, R0, R15, 0x7 ;  /* 0x0000000f000f7211 */ /* 0x000fe400078e38ff */
[----:B------:R-:W-:-:S03]  /*00d0*/  SGXT R0, R2, 0x1 ;  /* 0x000000010200781a */ /* 0x000fc60000000200 */
[----:B------:R-:W3:Y:S01]  /*00e0*/  LDC.64 R10, c[0x0][0x210] ;  /* 0x00008400ff0a7b82 */ /* 0x000ee20000000a00 */
[----:B------:R-:W-:Y:S02]  /*00f0*/  ISETP.GE.AND P0, PT, R15, 0x400, PT ;  /* 0x000004000f00780c */ /* 0x000fe40003f06270 */
[----:B------:R-:W-:-:S04]  /*0100*/  LEA.HI R0, R0, R15, RZ, 0x2 ;  /* 0x0000000f00007211 */ /* 0x000fc800078f10ff */
[----:B------:R-:W-:Y:S01]  /*0110*/  LOP3.LUT R0, R0, 0xfffffffc, RZ, 0xc0, !PT ;  /* 0xfffffffc00007812 */ /* 0x000fe200078ec0ff */
[----:B------:R-:W3:Y:S03]  /*0120*/  LDC.64 R2, c[0x0][0x238] ;  /* 0x00008e00ff027b82 */ /* 0x000ee60000000a00 */
[----:B------:R-:W-:-:S05]  /*0130*/  IADD3 R21, R15, -R0, RZ ;  /* 0x800000000f157210 */ /* 0x000fca0007ffe0ff */
[----:B--2---:R-:W-:Y:S01]  /*0140*/  IMAD.WIDE R4, R21, 0x4, R4 ;  /* 0x0000000415047825 */ /* 0x004fe200078e0204 */
[----:B------:R-:W2:Y:S04]  /*0150*/  LDC.64 R6, c[0x0][0x250] ;  /* 0x00009400ff067b82 */ /* 0x000ea80000000a00 */
[----:B------:R5:W2:Y:S01]  /*0160*/  @!P0 LDG.E.EL R18, desc[UR4][R4.64] ;  /* 0x0000000404128981 */ /* 0x000aa2000c2e1900 */
[----:B------:R-:W-:Y:S01]  /*0170*/  CS2R R16, SRZ ;  /* 0x0000000000107805 */ /* 0x000fe2000001ff00 */
[----:B------:R-:W-:Y:S01]  /*0180*/  HFMA2.MMA R0, -RZ, RZ, 0, 0 ;  /* 0x00000000ff007435 */ /* 0x000fe200000001ff */
[----:B----4-:R-:W-:Y:S01]  /*0190*/  IMAD.WIDE R22, R15, 0x4, R22 ;  /* 0x000000040f167825 */ /* 0x010fe200078e0216 */
[----:B------:R-:W-:-:S03]  /*01a0*/  MOV R14, RZ ;  /* 0x000000ff000e7202 */ /* 0x000fc60000000f00 */
[----:B-----5:R-:W-:Y:S01]  /*01b0*/  IMAD.WIDE R24, R21, 0x4, R24 ;  /* 0x0000000415187825 */ /* 0x020fe200078e0218 */
[----:B------:R4:W5:Y:S01]  /*01c0*/  @!P0 LDG.E R16, desc[UR4][R22.64] ;  /* 0x0000000416108981 */ /* 0x000962000c1e1900 */
[----:B------:R-:W2:Y:S02]  /*01d0*/  LDC.64 R4, c[0x0][0x248] ;  /* 0x00009200ff047b82 */ /* 0x000ea40000000a00 */
[----:B0-----:R-:W-:Y:S01]  /*01e0*/  IMAD.WIDE R8, R15, 0x4, R8 ;  /* 0x000000040f087825 */ /* 0x001fe200078e0208 */
[----:B------:R-:W5:Y:S03]  /*01f0*/  @!P0 LDG.E.EL R19, desc[UR4][R24.64] ;  /* 0x0000000418138981 */ /* 0x000f66000c2e1900 */
[----:B-1----:R-:W-:Y:S01]  /*0200*/  IMAD.WIDE R12, R21, 0x4, R12 ;  /* 0x00000004150c7825 */ /* 0x002fe200078e020c */
[----:B------:R-:W-:Y:S01]  /*0210*/  HFMA2.MMA R20, -RZ, RZ, 0, 0 ;  /* 0x00000000ff147435 */ /* 0x000fe200000001ff */
[----:B------:R0:W5:Y:S02]  /*0220*/  @!P0 LDG.E R0, desc[UR4][R8.64] ;  /* 0x0000000408008981 */ /* 0x000164000c1e1900 */
[----:B---3--:R-:W-:-:S02]  /*0230*/  IMAD.WIDE R10, R15, 0x4, R10 ;  /* 0x000000040f0a7825 */ /* 0x008fc400078e020a */
[----:B------:R-:W3:Y:S04]  /*0240*/  @!P0 LDG.E.EL R17, desc[UR4][R12.64] ;  /* 0x000000040c118981 */ /* 0x000ee8000c2e1900 */
[----:B------:R-:W3:Y:S01]  /*0250*/  @!P0 LDG.E R14, desc[UR4][R10.64] ;  /* 0x000000040a0e8981 */ /* 0x000ee2000c1e1900 */
[----:B----4-:R-:W-:Y:S01]  /*0260*/  IMAD.WIDE R22, R21, 0x4, R2 ;  /* 0x0000000415167825 */ /* 0x010fe200078e0202 */
[----:B------:R-:W-:-:S04]  /*0270*/  CS2R R2, SRZ ;  /* 0x0000000000027805 */ /* 0x000fc8000001ff00 */
[----:B------:R-:W4:Y:S01]  /*0280*/  @!P0 LDG.E.EL R20, desc[UR4][R22.64] ;  /* 0x0000000416148981 */ /* 0x000f22000c2e1900 */
[----:B--2---:R-:W-:-:S04]  /*0290*/  IMAD.WIDE R6, R21, 0x4, R6 ;  /* 0x0000000415067825 */ /* 0x004fc800078e0206 */
[----:B------:R-:W-:Y:S01]  /*02a0*/  IMAD.WIDE R4, R21, 0x4, R4 ;  /* 0x0000000415047825 */ /* 0x000fe200078e0204 */
[----:B------:R1:W2:Y:S04]  /*02b0*/  @!P0 LDG.E.EL R2, desc[UR4][R6.64] ;  /* 0x0000000406028981 */ /* 0x0002a8000c2e1900 */
[----:B------:R1:W2:Y:S01]  /*02c0*/  @!P0 LDG.E.EL R3, desc[UR4][R4.64] ;  /* 0x0000000404038981 */ /* 0x0002a2000c2e1900 */
[----:B0-----:R-:W-:Y:S01]  /*02d0*/  MOV R9, 0x3e800000 ;  /* 0x3e80000000097802 */ /* 0x001fe20000000f00 */
[----:B-1----:R-:W0:Y:S08]  /*02e0*/  LDC.64 R6, c[0x0][0x260] ;  /* 0x00009800ff067b82 */ /* 0x002e300000000a00 */
[----:B------:R-:W1:Y:S01]  /*02f0*/  LDC.64 R4, c[0x0][0x258] ;  /* 0x00009600ff047b82 */ /* 0x000e620000000a00 */
[----:B0-----:R-:W-:-:S04]  /*0300*/  IMAD.WIDE R6, R15, 0x4, R6 ;  /* 0x000000040f067825 */ /* 0x001fc800078e0206 */
[----:B-1----:R-:W-:-:S04]  /*0310*/  IMAD.WIDE R4, R15, 0x4, R4 ;  /* 0x000000040f047825 */ /* 0x002fc800078e0204 */
[----:B------:R-:W-:-:S04]  /*0320*/  FADD R18, R18, 9.9999997473787516356e-06 ;  /* 0x3727c5ac12127421 */ /* 0x000fc80000000000 */
[----:B------:R-:W0:Y:S02]  /*0330*/  MUFU.SQRT R8, R18 ;  /* 0x0000001200087308 */ /* 0x000e240000002000 */
[C---:B0-----:R-:W-:Y:S02]  /*0340*/  FSETP.GT.AND P1, PT, R8.reuse, 8.50705917302346158658e+37, PT ;  /* 0x7e8000000800780b */ /* 0x041fe40003f24000 */
[----:B------:R-:W-:-:S11]  /*0350*/  FSETP.GEU.AND P2, PT, R8, 1.175494350822287508e-38, PT ;  /* 0x008000000800780b */ /* 0x000fd60003f4e000 */
[----:B------:R-:W-:-:S04]  /*0360*/  @P1 FMUL R8, R8, 0.25 ;  /* 0x3e80000008081820 */ /* 0x000fc80000400000 */
[----:B------:R-:W-:Y:S01]  /*0370*/  @!P2 FMUL R8, R8, 16777216 ;  /* 0x4b8000000808a820 */ /* 0x000fe20000400000 */
[----:B-----5:R-:W-:-:S05]  /*0380*/  FADD R19, R19, R16 ;  /* 0x0000001013137221 */ /* 0x020fca0000000000 */
[----:B------:R-:W0:Y:S01]  /*0390*/  MUFU.RCP R8, R8 ;  /* 0x0000000800087308 */ /* 0x000e220000001000 */
[----:B------:R-:W-:Y:S01]  /*03a0*/  FSEL R9, R9, 1, P1 ;  /* 0x3f80000009097808 */ /* 0x000fe20000800000 */
[----:B------:R-:W-:Y:S01]  /*03b0*/  FADD R19, R19, R0 ;  /* 0x0000000013137221 */ /* 0x000fe20000000000 */
[----:B---3--:R-:W-:-:S03]  /*03c0*/  FADD R14, R17, R14 ;  /* 0x0000000e110e7221 */ /* 0x008fc60000000000 */
[----:B------:R-:W-:Y:S01]  /*03d0*/  @!P2 FMUL R9, R9, 16777216 ;  /* 0x4b8000000909a820 */ /* 0x000fe20000400000 */
[----:B------:R-:W-:-:S04]  /*03e0*/  FADD R19, R14, R19 ;  /* 0x000000130e137221 */ /* 0x000fc80000000000 */
[----:B----4-:R-:W-:Y:S01]  /*03f0*/  FADD R20, R19, -R20 ;  /* 0x8000001413147221 */ /* 0x010fe20000000000 */
[----:B0-----:R-:W-:-:S04]  /*0400*/  FMUL R9, R8, R9 ;  /* 0x0000000908097220 */ /* 0x001fc80000400000 */
[----:B------:R-:W-:-:S04]  /*0410*/  FMUL R9, R20, R9 ;  /* 0x0000000914097220 */ /* 0x000fc80000400000 */
[----:B--2---:R-:W-:-:S05]  /*0420*/  FFMA R2, R9, R3, R2 ;  /* 0x0000000309027223 */ /* 0x004fca0000000002 */
[----:B------:R-:W-:-:S04]  /*0430*/  FSETP.GEU.AND P1, PT, R2, RZ, PT ;  /* 0x000000ff0200720b */ /* 0x000fc80003f2e000 */
[----:B------:R-:W-:Y:S01]  /*0440*/  FSEL R3, R2, RZ, P1 ;  /* 0x000000ff02037208 */ /* 0x000fe20000800000 */
[----:B------:R0:W-:Y:S04]  /*0450*/  @!P0 STG.E desc[UR4][R10.64], R19 ;  /* 0x000000130a008986 */ /* 0x0001e8000c101904 */
[----:B------:R0:W-:Y:S02]  /*0460*/  @!P0 STG.E desc[UR4][R4.64], R3 ;  /* 0x0000000304008986 */ /* 0x0001e4000c101904 */
[----:B0-----:R-:W-:Y:S05]  /*0470*/  @P0 EXIT ;  /* 0x000000000000094d */ /* 0x001fea0003800000 */
[----:B------:R-:W-:Y:S01]  /*0480*/  STG.E desc[UR4][R6.64], R20 ;  /* 0x0000001406007986 */ /* 0x000fe2000c101904 */
[----:B------:R-:W-:Y:S05]  /*0490*/  EXIT ;  /* 0x000000000000794d */ /* 0x000fea0003800000 */
.L_x_0:
[----:B------:R-:W-:-:S00]  /*04a0*/  BRA `(.L_x_0) ;  /* 0xfffffffc00fc7947 */ /* 0x000fc0000383ffff */
[----:B------:R-:W-:-:S00]  /*04b0*/  NOP ;  /* 0x0000000000007918 */ /* 0x000fc00000000000 */
        /* <DEDUP_REMOVED lines=12> */
.L_x_1:


//--------------------- .nv.global.init           --------------------------
	.section	.nv.global.init,"aw",@progbits
.nv.global.init:
	.type		_$_str,@object
	.size		_$_str,(_$_str_$_2 - _$_str)
_$_str:
        /*0000*/ 	.byte	0x5f, 0x5f, 0x43, 0x55, 0x44, 0x41, 0x5f, 0x46, 0x54, 0x5a, 0x00
	.type		_$_str_$_2,@object
	.size		_$_str_$_2,(.L_1 - _$_str_$_2)
_$_str_$_2:
        /*000b*/ 	.byte	0x5f, 0x5f, 0x43, 0x55, 0x44, 0x41, 0x5f, 0x50, 0x52, 0x45, 0x43, 0x5f, 0x53, 0x51, 0x52, 0x54
        /*001b*/ 	.byte	0x00
.L_1:


//--------------------- .nv.constant0.triton_poi_fused__native_batch_norm_legit_no_training_add_convolution_native_batch_norm_backward_relu_18 --------------------------
	.section	.nv.constant0.triton_poi_fused__native_batch_norm_legit_no_training_add_convolution_native_batch_norm_backward_relu_18,"a",@progbits
	.sectionflags	@""
	.align	4
.nv.constant0.triton_poi_fused__native_batch_norm_legit_no_training_add_convolution_native_batch_norm_backward_relu_18:
	.zero		620
